//
// Generated by NVIDIA NVVM Compiler
//
// Compiler Build ID: CL-36424714
// Cuda compilation tools, release 13.0, V13.0.88
// Based on NVVM 20.0.0
//

.version 9.0
.target sm_100
.address_size 64

	// .globl	_Z22histogram_range_kernelPKhjPjii
.extern .shared .align 16 .b8 s_hist[];

.visible .entry _Z22histogram_range_kernelPKhjPjii(
	.param .u64 .ptr .align 1 _Z22histogram_range_kernelPKhjPjii_param_0,
	.param .u32 _Z22histogram_range_kernelPKhjPjii_param_1,
	.param .u64 .ptr .align 1 _Z22histogram_range_kernelPKhjPjii_param_2,
	.param .u32 _Z22histogram_range_kernelPKhjPjii_param_3,
	.param .u32 _Z22histogram_range_kernelPKhjPjii_param_4
)
{
	.reg .pred 	%p<18>;
	.reg .b16 	%rs<6>;
	.reg .b32 	%r<59>;
	.reg .b64 	%rd<51>;

	ld.param.u64 	%rd29, [_Z22histogram_range_kernelPKhjPjii_param_0];
	ld.param.u32 	%r16, [_Z22histogram_range_kernelPKhjPjii_param_1];
	ld.param.u64 	%rd28, [_Z22histogram_range_kernelPKhjPjii_param_2];
	ld.param.u32 	%r17, [_Z22histogram_range_kernelPKhjPjii_param_3];
	ld.param.u32 	%r18, [_Z22histogram_range_kernelPKhjPjii_param_4];
	cvta.to.global.u64 	%rd1, %rd29;
	sub.s32 	%r1, %r18, %r17;
	add.s32 	%r2, %r1, 1;
	mov.u32 	%r58, %tid.x;
	setp.gt.s32 	%p1, %r58, %r1;
	@%p1 bra 	$L__BB0_3;
	mov.u32 	%r4, %ntid.x;
	mov.u32 	%r57, %r58;
$L__BB0_2:
	shl.b32 	%r19, %r57, 2;
	mov.u32 	%r20, s_hist;
	add.s32 	%r21, %r20, %r19;
	mov.b32 	%r22, 0;
	st.shared.u32 	[%r21], %r22;
	add.s32 	%r57, %r57, %r4;
	setp.le.s32 	%p2, %r57, %r1;
	@%p2 bra 	$L__BB0_2;
$L__BB0_3:
	bar.sync 	0;
	mov.u32 	%r23, %ctaid.x;
	mov.u32 	%r7, %ntid.x;
	mul.wide.u32 	%rd2, %r23, %r7;
	cvt.u64.u32 	%rd48, %r58;
	add.s64 	%rd50, %rd2, %rd48;
	mov.u32 	%r24, %nctaid.x;
	mul.wide.u32 	%rd5, %r7, %r24;
	cvt.u64.u32 	%rd6, %r16;
	setp.ge.u64 	%p3, %rd50, %rd6;
	@%p3 bra 	$L__BB0_24;
	add.s64 	%rd30, %rd50, %rd5;
	max.u64 	%rd31, %rd30, %rd6;
	setp.lt.u64 	%p4, %rd30, %rd6;
	selp.u64 	%rd7, 1, 0, %p4;
	add.s64 	%rd32, %rd30, %rd7;
	sub.s64 	%rd8, %rd31, %rd32;
	or.b64  	%rd33, %rd8, %rd5;
	and.b64  	%rd34, %rd33, -4294967296;
	setp.ne.s64 	%p5, %rd34, 0;
	@%p5 bra 	$L__BB0_6;
	cvt.u32.u64 	%r25, %rd5;
	cvt.u32.u64 	%r26, %rd8;
	div.u32 	%r27, %r26, %r25;
	cvt.u64.u32 	%rd46, %r27;
	bra.uni 	$L__BB0_7;
$L__BB0_6:
	div.u64 	%rd46, %rd8, %rd5;
$L__BB0_7:
	add.s64 	%rd12, %rd46, %rd7;
	and.b64  	%rd35, %rd12, 3;
	setp.eq.s64 	%p6, %rd35, 3;
	@%p6 bra 	$L__BB0_13;
	add.s64 	%rd13, %rd1, %rd2;
	add.s64 	%rd36, %rd12, 1;
	and.b64  	%rd37, %rd36, 3;
	neg.s64 	%rd47, %rd37;
	mov.u32 	%r30, s_hist;
$L__BB0_9:
	.pragma "nounroll";
	add.s64 	%rd38, %rd13, %rd48;
	ld.global.nc.u8 	%rs1, [%rd38];
	cvt.u32.u8 	%r28, %rs1;
	sub.s32 	%r8, %r28, %r17;
	setp.ge.u32 	%p7, %r8, %r2;
	@%p7 bra 	$L__BB0_11;
	shl.b32 	%r29, %r8, 2;
	add.s32 	%r31, %r30, %r29;
	atom.shared.add.u32 	%r32, [%r31], 1;
$L__BB0_11:
	add.s64 	%rd48, %rd48, %rd5;
	add.s64 	%rd47, %rd47, 1;
	setp.ne.s64 	%p8, %rd47, 0;
	@%p8 bra 	$L__BB0_9;
	add.s64 	%rd50, %rd2, %rd48;
$L__BB0_13:
	setp.lt.u64 	%p9, %rd12, 3;
	@%p9 bra 	$L__BB0_24;
	shl.b64 	%rd21, %rd5, 2;
	add.s64 	%rd22, %rd1, %rd5;
	shl.b64 	%rd39, %rd5, 1;
	add.s64 	%rd23, %rd1, %rd39;
	mad.lo.s64 	%rd24, %rd5, 3, %rd1;
	mov.u32 	%r35, s_hist;
$L__BB0_15:
	add.s64 	%rd40, %rd1, %rd50;
	ld.global.nc.u8 	%rs2, [%rd40];
	cvt.u32.u8 	%r33, %rs2;
	sub.s32 	%r9, %r33, %r17;
	setp.ge.u32 	%p10, %r9, %r2;
	@%p10 bra 	$L__BB0_17;
	shl.b32 	%r34, %r9, 2;
	add.s32 	%r36, %r35, %r34;
	atom.shared.add.u32 	%r37, [%r36], 1;
$L__BB0_17:
	add.s64 	%rd41, %rd22, %rd50;
	ld.global.nc.u8 	%rs3, [%rd41];
	cvt.u32.u8 	%r38, %rs3;
	sub.s32 	%r10, %r38, %r17;
	setp.ge.u32 	%p11, %r10, %r2;
	@%p11 bra 	$L__BB0_19;
	shl.b32 	%r39, %r10, 2;
	add.s32 	%r41, %r35, %r39;
	atom.shared.add.u32 	%r42, [%r41], 1;
$L__BB0_19:
	add.s64 	%rd42, %rd23, %rd50;
	ld.global.nc.u8 	%rs4, [%rd42];
	cvt.u32.u8 	%r43, %rs4;
	sub.s32 	%r11, %r43, %r17;
	setp.ge.u32 	%p12, %r11, %r2;
	@%p12 bra 	$L__BB0_21;
	shl.b32 	%r44, %r11, 2;
	add.s32 	%r46, %r35, %r44;
	atom.shared.add.u32 	%r47, [%r46], 1;
$L__BB0_21:
	add.s64 	%rd43, %rd24, %rd50;
	ld.global.nc.u8 	%rs5, [%rd43];
	cvt.u32.u8 	%r48, %rs5;
	sub.s32 	%r12, %r48, %r17;
	setp.ge.u32 	%p13, %r12, %r2;
	@%p13 bra 	$L__BB0_23;
	shl.b32 	%r49, %r12, 2;
	add.s32 	%r51, %r35, %r49;
	atom.shared.add.u32 	%r52, [%r51], 1;
$L__BB0_23:
	add.s64 	%rd50, %rd50, %rd21;
	setp.lt.u64 	%p14, %rd50, %rd6;
	@%p14 bra 	$L__BB0_15;
$L__BB0_24:
	setp.gt.s32 	%p15, %r58, %r1;
	bar.sync 	0;
	@%p15 bra 	$L__BB0_29;
	cvta.to.global.u64 	%rd27, %rd28;
	mov.u32 	%r54, s_hist;
$L__BB0_26:
	shl.b32 	%r53, %r58, 2;
	add.s32 	%r55, %r54, %r53;
	ld.shared.u32 	%r14, [%r55];
	setp.eq.s32 	%p16, %r14, 0;
	@%p16 bra 	$L__BB0_28;
	mul.wide.s32 	%rd44, %r58, 4;
	add.s64 	%rd45, %rd27, %rd44;
	atom.global.add.u32 	%r56, [%rd45], %r14;
$L__BB0_28:
	add.s32 	%r58, %r58, %r7;
	setp.le.s32 	%p17, %r58, %r1;
	@%p17 bra 	$L__BB0_26;
$L__BB0_29:
	ret;

}


// ===== COMPILED SASS (sm_100) =====

	.target	sm_100

	.elftype	@"ET_EXEC"


//--------------------- .note.nv.tkinfo           --------------------------
	.section	.note.nv.tkinfo,"",@"SHT_NOTE"
	.sectionflags	@"SHF_NOTE_NV_TKINFO"
	.tkinfo
        /*0018*/ 	.word	0x00000002
        /*0030*/ 	.string	""
        /*0030*/ 	.string	"ptxas"
        /*0030*/ 	.string	"Cuda compilation tools, release 13.0, V13.0.88"
        /*0030*/ 	.string	"Build cuda_13.0.r13.0/compiler.36424714_0"
        /*0030*/ 	.string	"-arch sm_100 -m 64 "



//--------------------- .note.nv.cuinfo           --------------------------
	.section	.note.nv.cuinfo,"",@"SHT_NOTE"
	.sectionflags	@"SHF_NOTE_NV_CUINFO"
        /*0018*/ 	.short	0x0002
        /*001a*/ 	.short	0x0064
        /*001c*/ 	.short	0x0082
	.zero		2


//--------------------- .nv.info                  --------------------------
	.section	.nv.info,"",@"SHT_CUDA_INFO"
	.align	4


	//----- nvinfo : EIATTR_REGCOUNT
	.align		4
        /*0000*/ 	.byte	0x04, 0x2f
        /*0002*/ 	.short	(.L_1 - .L_0)
	.align		4
.L_0:
        /*0004*/ 	.word	index@(_Z22histogram_range_kernelPKhjPjii)
        /*0008*/ 	.word	0x00000020


	//----- nvinfo : EIATTR_FRAME_SIZE
	.align		4
.L_1:
        /*000c*/ 	.byte	0x04, 0x11
        /*000e*/ 	.short	(.L_3 - .L_2)
	.align		4
.L_2:
        /*0010*/ 	.word	index@($__internal_0_$__cuda_sm20_div_u64)
        /*0014*/ 	.word	0x00000000


	//----- nvinfo : EIATTR_FRAME_SIZE
	.align		4
.L_3:
        /*0018*/ 	.byte	0x04, 0x11
        /*001a*/ 	.short	(.L_5 - .L_4)
	.align		4
.L_4:
        /*001c*/ 	.word	index@(_Z22histogram_range_kernelPKhjPjii)
        /*0020*/ 	.word	0x00000000


	//----- nvinfo : EIATTR_MIN_STACK_SIZE
	.align		4
.L_5:
        /*0024*/ 	.byte	0x04, 0x12
        /*0026*/ 	.short	(.L_7 - .L_6)
	.align		4
.L_6:
        /*0028*/ 	.word	index@(_Z22histogram_range_kernelPKhjPjii)
        /*002c*/ 	.word	0x00000000
.L_7:


//--------------------- .nv.compat                --------------------------
	.section	.nv.compat,"",@"SHT_CUDA_COMPAT_INFO"
	.align	4
        /*0000*/ 	.byte	0x02, 0x09, 0x00, 0x00, 0x02, 0x02, 0x01, 0x00, 0x02, 0x05, 0x05, 0x00, 0x03, 0x07, 0x01, 0x01
        /*0010*/ 	.byte	0x02, 0x03, 0x00, 0x00, 0x02, 0x06, 0x01, 0x00, 0x04, 0x0b, 0x08, 0x00, 0x09, 0x00, 0x00, 0x00
        /*0020*/ 	.byte	0x00, 0x00, 0x00, 0x00


//--------------------- .nv.info._Z22histogram_range_kernelPKhjPjii --------------------------
	.section	.nv.info._Z22histogram_range_kernelPKhjPjii,"",@"SHT_CUDA_INFO"
	.sectionflags	@""
	.align	4


	//----- nvinfo : EIATTR_CUDA_API_VERSION
	.align		4
        /*0000*/ 	.byte	0x04, 0x37
        /*0002*/ 	.short	(.L_9 - .L_8)
.L_8:
        /*0004*/ 	.word	0x00000082


	//----- nvinfo : EIATTR_KPARAM_INFO
	.align		4
.L_9:
        /*0008*/ 	.byte	0x04, 0x17
        /*000a*/ 	.short	(.L_11 - .L_10)
.L_10:
        /*000c*/ 	.word	0x00000000
        /*0010*/ 	.short	0x0004
        /*0012*/ 	.short	0x001c
        /*0014*/ 	.byte	0x00, 0xf0, 0x11, 0x00


	//----- nvinfo : EIATTR_KPARAM_INFO
	.align		4
.L_11:
        /*0018*/ 	.byte	0x04, 0x17
        /*001a*/ 	.short	(.L_13 - .L_12)
.L_12:
        /*001c*/ 	.word	0x00000000
        /*0020*/ 	.short	0x0003
        /*0022*/ 	.short	0x0018
        /*0024*/ 	.byte	0x00, 0xf0, 0x11, 0x00


	//----- nvinfo : EIATTR_KPARAM_INFO
	.align		4
.L_13:
        /*0028*/ 	.byte	0x04, 0x17
        /*002a*/ 	.short	(.L_15 - .L_14)
.L_14:
        /*002c*/ 	.word	0x00000000
        /*0030*/ 	.short	0x0002
        /*0032*/ 	.short	0x0010
        /*0034*/ 	.byte	0x00, 0xf5, 0x21, 0x00


	//----- nvinfo : EIATTR_KPARAM_INFO
	.align		4
.L_15:
        /*0038*/ 	.byte	0x04, 0x17
        /*003a*/ 	.short	(.L_17 - .L_16)
.L_16:
        /*003c*/ 	.word	0x00000000
        /*0040*/ 	.short	0x0001
        /*0042*/ 	.short	0x0008
        /*0044*/ 	.byte	0x00, 0xf0, 0x11, 0x00


	//----- nvinfo : EIATTR_KPARAM_INFO
	.align		4
.L_17:
        /*0048*/ 	.byte	0x04, 0x17
        /*004a*/ 	.short	(.L_19 - .L_18)
.L_18:
        /*004c*/ 	.word	0x00000000
        /*0050*/ 	.short	0x0000
        /*0052*/ 	.short	0x0000
        /*0054*/ 	.byte	0x00, 0xf5, 0x21, 0x00


	//----- nvinfo : EIATTR_SPARSE_MMA_MASK
	.align		4
.L_19:
        /*0058*/ 	.byte	0x03, 0x50
        /*005a*/ 	.short	0x0000


	//----- nvinfo : EIATTR_MAXREG_COUNT
	.align		4
        /*005c*/ 	.byte	0x03, 0x1b
        /*005e*/ 	.short	0x00ff


	//----- nvinfo : EIATTR_NUM_BARRIERS
	.align		4
        /*0060*/ 	.byte	0x02, 0x4c
        /*0062*/ 	.byte	0x01
	.zero		1


	//----- nvinfo : EIATTR_MERCURY_ISA_VERSION
	.align		4
        /*0064*/ 	.byte	0x03, 0x5f
        /*0066*/ 	.short	0x0101


	//----- nvinfo : EIATTR_VRC_CTA_INIT_COUNT
	.align		4
        /*0068*/ 	.byte	0x02, 0x4a
	.zero		1
	.zero		1


	//----- nvinfo : EIATTR_EXIT_INSTR_OFFSETS
	.align		4
        /*006c*/ 	.byte	0x04, 0x1c
        /*006e*/ 	.short	(.L_21 - .L_20)


	//   ....[0]....
.L_20:
        /*0070*/ 	.word	0x00000ba0


	//   ....[1]....
        /*0074*/ 	.word	0x00000ca0


	//----- nvinfo : EIATTR_CRS_STACK_SIZE
	.align		4
.L_21:
        /*0078*/ 	.byte	0x04, 0x1e
        /*007a*/ 	.short	(.L_23 - .L_22)
.L_22:
        /*007c*/ 	.word	0x00000000


	//----- nvinfo : EIATTR_CBANK_PARAM_SIZE
	.align		4
.L_23:
        /*0080*/ 	.byte	0x03, 0x19
        /*0082*/ 	.short	0x0020


	//----- nvinfo : EIATTR_PARAM_CBANK
	.align		4
        /*0084*/ 	.byte	0x04, 0x0a
        /*0086*/ 	.short	(.L_25 - .L_24)
	.align		4
.L_24:
        /*0088*/ 	.word	index@(.nv.constant0._Z22histogram_range_kernelPKhjPjii)
        /*008c*/ 	.short	0x0380
        /*008e*/ 	.short	0x0020


	//----- nvinfo : EIATTR_SW_WAR
	.align		4
.L_25:
        /*0090*/ 	.byte	0x04, 0x36
        /*0092*/ 	.short	(.L_27 - .L_26)
.L_26:
        /*0094*/ 	.word	0x00000008
.L_27:


//--------------------- .nv.callgraph             --------------------------
	.section	.nv.callgraph,"",@"SHT_CUDA_CALLGRAPH"
	.align	4
	.sectionentsize	8
	.align		4
        /*0000*/ 	.word	0x00000000
	.align		4
        /*0004*/ 	.word	0xffffffff
	.align		4
        /*0008*/ 	.word	0x00000000
	.align		4
        /*000c*/ 	.word	0xfffffffe
	.align		4
        /*0010*/ 	.word	0x00000000
	.align		4
        /*0014*/ 	.word	0xfffffffd
	.align		4
        /*0018*/ 	.word	0x00000000
	.align		4
        /*001c*/ 	.word	0xfffffffc


//--------------------- .text._Z22histogram_range_kernelPKhjPjii --------------------------
	.section	.text._Z22histogram_range_kernelPKhjPjii,"ax",@progbits
	.align	128
        .global         _Z22histogram_range_kernelPKhjPjii
        .type           _Z22histogram_range_kernelPKhjPjii,@function
        .size           _Z22histogram_range_kernelPKhjPjii,(.L_x_27 - _Z22histogram_range_kernelPKhjPjii)
        .other          _Z22histogram_range_kernelPKhjPjii,@"STO_CUDA_ENTRY STV_DEFAULT"
_Z22histogram_range_kernelPKhjPjii:
.text._Z22histogram_range_kernelPKhjPjii:
[----:B------:R-:W-:Y:S01]  /*0000*/  LDC R1, c[0x0][0x37c] ;  /* 0x0000df00ff017b82 */ /* 0x000fe20000000800 */
[----:B------:R-:W0:Y:S01]  /*0010*/  S2R R0, SR_TID.X ;  /* 0x0000000000007919 */ /* 0x000e220000002100 */
[----:B------:R-:W1:Y:S01]  /*0020*/  LDCU.64 UR4, c[0x0][0x398] ;  /* 0x00007300ff0477ac */ /* 0x000e620008000a00 */
[----:B------:R-:W-:Y:S01]  /*0030*/  BSSY.RECONVERGENT B0, `(.L_x_0) ;  /* 0x000000f000007945 */ /* 0x000fe20003800200 */
[----:B-1----:R-:W-:-:S06]  /*0040*/  UIADD3 UR4, UPT, UPT, UR5, -UR4, URZ ;  /* 0x8000000405047290 */ /* 0x002fcc000fffe0ff */
[----:B------:R-:W-:-:S05]  /*0050*/  IMAD.U32 R19, RZ, RZ, UR4 ;  /* 0x00000004ff137e24 */ /* 0x000fca000f8e00ff */
[----:B0-----:R-:W-:-:S13]  /*0060*/  ISETP.GT.AND P0, PT, R0, R19, PT ;  /* 0x000000130000720c */ /* 0x001fda0003f04270 */
[----:B------:R-:W-:Y:S05]  /*0070*/  @P0 BRA `(.L_x_1) ;  /* 0x0000000000280947 */ /* 0x000fea0003800000 */
[----:B------:R-:W0:Y:S01]  /*0080*/  S2R R4, SR_CgaCtaId ;  /* 0x0000000000047919 */ /* 0x000e220000008800 */
[----:B------:R-:W1:Y:S01]  /*0090*/  LDC R5, c[0x0][0x360] ;  /* 0x0000d800ff057b82 */ /* 0x000e620000000800 */
[----:B------:R-:W-:Y:S01]  /*00a0*/  MOV R3, 0x400 ;  /* 0x0000040000037802 */ /* 0x000fe20000000f00 */
[----:B------:R-:W-:-:S03]  /*00b0*/  IMAD.MOV.U32 R2, RZ, RZ, R0 ;  /* 0x000000ffff027224 */ /* 0x000fc600078e0000 */
[----:B0-----:R-:W-:-:S07]  /*00c0*/  LEA R3, R4, R3, 0x18 ;  /* 0x0000000304037211 */ /* 0x001fce00078ec0ff */
.L_x_2:
[----:B------:R-:W-:Y:S02]  /*00d0*/  IMAD R4, R2, 0x4, R3 ;  /* 0x0000000402047824 */ /* 0x000fe400078e0203 */
[----:B-1----:R-:W-:-:S03]  /*00e0*/  IMAD.IADD R2, R5, 0x1, R2 ;  /* 0x0000000105027824 */ /* 0x002fc600078e0202 */
[----:B------:R0:W-:Y:S02]  /*00f0*/  STS [R4], RZ ;  /* 0x000000ff04007388 */ /* 0x0001e40000000800 */
[----:B------:R-:W-:-:S13]  /*0100*/  ISETP.GT.AND P0, PT, R2, R19, PT ;  /* 0x000000130200720c */ /* 0x000fda0003f04270 */
[----:B0-----:R-:W-:Y:S05]  /*0110*/  @!P0 BRA `(.L_x_2) ;  /* 0xfffffffc00ec8947 */ /* 0x001fea000383ffff */
.L_x_1:
[----:B------:R-:W-:Y:S05]  /*0120*/  BSYNC.RECONVERGENT B0 ;  /* 0x0000000000007941 */ /* 0x000fea0003800200 */
.L_x_0:
[----:B------:R-:W0:Y:S01]  /*0130*/  S2UR UR4, SR_CTAID.X ;  /* 0x00000000000479c3 */ /* 0x000e220000002500 */
[----:B------:R-:W0:Y:S07]  /*0140*/  LDCU UR8, c[0x0][0x360] ;  /* 0x00006c00ff0877ac */ /* 0x000e2e0008000800 */
[----:B------:R-:W-:Y:S06]  /*0150*/  BAR.SYNC.DEFER_BLOCKING 0x0 ;  /* 0x0000000000007b1d */ /* 0x000fec0000010000 */
[----:B------:R-:W1:Y:S02]  /*0160*/  LDCU UR9, c[0x0][0x388] ;  /* 0x00007100ff0977ac */ /* 0x000e640008000800 */
[----:B------:R-:W2:Y:S01]  /*0170*/  LDC R2, c[0x0][0x370] ;  /* 0x0000dc00ff027b82 */ /* 0x000ea20000000800 */
[----:B------:R-:W-:Y:S01]  /*0180*/  BSSY.RECONVERGENT B0, `(.L_x_3) ;  /* 0x000009f000007945 */ /* 0x000fe20003800200 */
[----:B------:R-:W3:Y:S01]  /*0190*/  LDCU.64 UR10, c[0x0][0x358] ;  /* 0x00006b00ff0a77ac */ /* 0x000ee20008000a00 */
[----:B------:R-:W4:Y:S01]  /*01a0*/  LDCU UR12, c[0x0][0x398] ;  /* 0x00007300ff0c77ac */ /* 0x000f220008000800 */
[----:B------:R-:W2:Y:S01]  /*01b0*/  LDCU UR13, c[0x0][0x388] ;  /* 0x00007100ff0d77ac */ /* 0x000ea20008000800 */
[----:B0-----:R-:W-:Y:S01]  /*01c0*/  UIMAD.WIDE.U32 UR4, UR4, UR8, URZ ;  /* 0x00000008040472a5 */ /* 0x001fe2000f8e00ff */
[----:B------:R-:W0:Y:S05]  /*01d0*/  LDCU.64 UR14, c[0x0][0x380] ;  /* 0x00007000ff0e77ac */ /* 0x000e2a0008000a00 */
[----:B------:R-:W-:-:S04]  /*01e0*/  IADD3 R17, P1, PT, R0, UR4, RZ ;  /* 0x0000000400117c10 */ /* 0x000fc8000ff3e0ff */
[----:B-1----:R-:W-:Y:S01]  /*01f0*/  ISETP.GE.U32.AND P0, PT, R17, UR9, PT ;  /* 0x0000000911007c0c */ /* 0x002fe2000bf06070 */
[----:B------:R-:W-:-:S05]  /*0200*/  IMAD.X R15, RZ, RZ, UR5, P1 ;  /* 0x00000005ff0f7e24 */ /* 0x000fca00088e06ff */
[----:B------:R-:W-:-:S13]  /*0210*/  ISETP.GE.U32.AND.EX P0, PT, R15, RZ, PT, P0 ;  /* 0x000000ff0f00720c */ /* 0x000fda0003f06100 */
[----:B0--34-:R-:W-:Y:S05]  /*0220*/  @P0 BRA `(.L_x_4) ;  /* 0x0000000800500947 */ /* 0x019fea0003800000 */
[----:B--2---:R-:W-:Y:S01]  /*0230*/  IMAD.WIDE.U32 R2, R2, UR8, RZ ;  /* 0x0000000802027c25 */ /* 0x004fe2000f8e00ff */
[----:B------:R-:W-:Y:S03]  /*0240*/  BSSY.RECONVERGENT B1, `(.L_x_5) ;  /* 0x0000029000017945 */ /* 0x000fe60003800200 */
[----:B------:R-:W-:Y:S01]  /*0250*/  IMAD.MOV.U32 R7, RZ, RZ, R0 ;  /* 0x000000ffff077224 */ /* 0x000fe200078e0000 */
[----:B------:R-:W-:-:S04]  /*0260*/  IADD3 R5, P1, PT, R2, R17, RZ ;  /* 0x0000001102057210 */ /* 0x000fc80007f3e0ff */
[----:B------:R-:W-:Y:S01]  /*0270*/  ISETP.GE.U32.AND P0, PT, R5, UR9, PT ;  /* 0x0000000905007c0c */ /* 0x000fe2000bf06070 */
[----:B------:R-:W-:Y:S01]  /*0280*/  IMAD.X R6, R3, 0x1, R15, P1 ;  /* 0x0000000103067824 */ /* 0x000fe200008e060f */
[----:B------:R-:W-:-:S04]  /*0290*/  ISETP.GT.U32.AND P1, PT, R5, UR9, PT ;  /* 0x0000000905007c0c */ /* 0x000fc8000bf24070 */
[C---:B------:R-:W-:Y:S02]  /*02a0*/  ISETP.GE.U32.AND.EX P0, PT, R6.reuse, RZ, PT, P0 ;  /* 0x000000ff0600720c */ /* 0x040fe40003f06100 */
[C---:B------:R-:W-:Y:S02]  /*02b0*/  ISETP.GT.U32.AND.EX P1, PT, R6.reuse, RZ, PT, P1 ;  /* 0x000000ff0600720c */ /* 0x040fe40003f24110 */
[----:B------:R-:W-:Y:S02]  /*02c0*/  SEL R4, RZ, 0x1, P0 ;  /* 0x00000001ff047807 */ /* 0x000fe40000000000 */
[----:B------:R-:W-:Y:S02]  /*02d0*/  SEL R11, R5, UR9, P1 ;  /* 0x00000009050b7c07 */ /* 0x000fe40008800000 */
[----:B------:R-:W-:Y:S02]  /*02e0*/  SEL R13, R6, RZ, P1 ;  /* 0x000000ff060d7207 */ /* 0x000fe40000800000 */
[----:B------:R-:W-:-:S04]  /*02f0*/  IADD3 R11, P0, P1, R11, -R5, -R4 ;  /* 0x800000050b0b7210 */ /* 0x000fc8000791e804 */
[----:B------:R-:W-:-:S04]  /*0300*/  IADD3.X R13, PT, PT, R13, -0x1, ~R6, P0, P1 ;  /* 0xffffffff0d0d7810 */ /* 0x000fc800007e2c06 */
[----:B------:R-:W-:-:S04]  /*0310*/  LOP3.LUT R5, R13, R3, RZ, 0xfc, !PT ;  /* 0x000000030d057212 */ /* 0x000fc800078efcff */
[----:B------:R-:W-:Y:S01]  /*0320*/  ISETP.NE.U32.AND P0, PT, R5, RZ, PT ;  /* 0x000000ff0500720c */ /* 0x000fe20003f05070 */
[----:B------:R-:W-:-:S12]  /*0330*/  IMAD.MOV.U32 R5, RZ, RZ, RZ ;  /* 0x000000ffff057224 */ /* 0x000fd800078e00ff */
[----:B------:R-:W-:Y:S05]  /*0340*/  @P0 BRA `(.L_x_6) ;  /* 0x0000000000500947 */ /* 0x000fea0003800000 */
[----:B------:R-:W0:Y:S01]  /*0350*/  I2F.U32.RP R6, R2 ;  /* 0x0000000200067306 */ /* 0x000e220000209000 */
[----:B------:R-:W-:Y:S01]  /*0360*/  IMAD.MOV R13, RZ, RZ, -R2 ;  /* 0x000000ffff0d7224 */ /* 0x000fe200078e0a02 */
[----:B------:R-:W-:-:S06]  /*0370*/  ISETP.NE.U32.AND P2, PT, R2, RZ, PT ;  /* 0x000000ff0200720c */ /* 0x000fcc0003f45070 */
[----:B0-----:R-:W0:Y:S02]  /*0380*/  MUFU.RCP R6, R6 ;  /* 0x0000000600067308 */ /* 0x001e240000001000 */
[----:B0-----:R-:W-:-:S06]  /*0390*/  VIADD R8, R6, 0xffffffe ;  /* 0x0ffffffe06087836 */ /* 0x001fcc0000000000 */
[----:B------:R0:W1:Y:S02]  /*03a0*/  F2I.FTZ.U32.TRUNC.NTZ R9, R8 ;  /* 0x0000000800097305 */ /* 0x000064000021f000 */
[----:B0-----:R-:W-:Y:S02]  /*03b0*/  IMAD.MOV.U32 R8, RZ, RZ, RZ ;  /* 0x000000ffff087224 */ /* 0x001fe400078e00ff */
[----:B-1----:R-:W-:-:S04]  /*03c0*/  IMAD R13, R13, R9, RZ ;  /* 0x000000090d0d7224 */ /* 0x002fc800078e02ff */
[----:B------:R-:W-:-:S06]  /*03d0*/  IMAD.HI.U32 R10, R9, R13, R8 ;  /* 0x0000000d090a7227 */ /* 0x000fcc00078e0008 */
[----:B------:R-:W-:-:S04]  /*03e0*/  IMAD.HI.U32 R8, R10, R11, RZ ;  /* 0x0000000b0a087227 */ /* 0x000fc800078e00ff */
[----:B------:R-:W-:-:S04]  /*03f0*/  IMAD.MOV R9, RZ, RZ, -R8 ;  /* 0x000000ffff097224 */ /* 0x000fc800078e0a08 */
[----:B------:R-:W-:Y:S02]  /*0400*/  IMAD R11, R2, R9, R11 ;  /* 0x00000009020b7224 */ /* 0x000fe400078e020b */
[----:B------:R-:W-:-:S03]  /*0410*/  IMAD.MOV.U32 R9, RZ, RZ, RZ ;  /* 0x000000ffff097224 */ /* 0x000fc600078e00ff */
[----:B------:R-:W-:-:S13]  /*0420*/  ISETP.GE.U32.AND P0, PT, R11, R2, PT ;  /* 0x000000020b00720c */ /* 0x000fda0003f06070 */
[----:B------:R-:W-:Y:S02]  /*0430*/  @P0 IMAD.IADD R11, R11, 0x1, -R2 ;  /* 0x000000010b0b0824 */ /* 0x000fe400078e0a02 */
[----:B------:R-:W-:-:S03]  /*0440*/  @P0 VIADD R8, R8, 0x1 ;  /* 0x0000000108080836 */ /* 0x000fc60000000000 */
[----:B------:R-:W-:-:S13]  /*0450*/  ISETP.GE.U32.AND P1, PT, R11, R2, PT ;  /* 0x000000020b00720c */ /* 0x000fda0003f26070 */
[----:B------:R-:W-:Y:S01]  /*0460*/  @P1 VIADD R8, R8, 0x1 ;  /* 0x0000000108081836 */ /* 0x000fe20000000000 */
[----:B------:R-:W-:Y:S01]  /*0470*/  @!P2 LOP3.LUT R8, RZ, R2, RZ, 0x33, !PT ;  /* 0x00000002ff08a212 */ /* 0x000fe200078e33ff */
[----:B------:R-:W-:Y:S06]  /*0480*/  BRA `(.L_x_7) ;  /* 0x0000000000107947 */ /* 0x000fec0003800000 */
.L_x_6:
[----:B------:R-:W-:-:S07]  /*0490*/  MOV R6, 0x4b0 ;  /* 0x000004b000067802 */ /* 0x000fce0000000f00 */
[----:B------:R-:W-:Y:S05]  /*04a0*/  CALL.REL.NOINC `($__internal_0_$__cuda_sm20_div_u64) ;  /* 0x0000000800007944 */ /* 0x000fea0003c00000 */
[----:B------:R-:W-:Y:S02]  /*04b0*/  IMAD.MOV.U32 R8, RZ, RZ, R10 ;  /* 0x000000ffff087224 */ /* 0x000fe400078e000a */
[----:B------:R-:W-:-:S07]  /*04c0*/  IMAD.MOV.U32 R9, RZ, RZ, R11 ;  /* 0x000000ffff097224 */ /* 0x000fce00078e000b */
.L_x_7:
[----:B------:R-:W-:Y:S05]  /*04d0*/  BSYNC.RECONVERGENT B1 ;  /* 0x0000000000017941 */ /* 0x000fea0003800200 */
.L_x_5:
[----:B------:R-:W0:Y:S01]  /*04e0*/  LDCU.64 UR6, c[0x0][0x398] ;  /* 0x00007300ff0677ac */ /* 0x000e220008000a00 */
[----:B------:R-:W-:Y:S01]  /*04f0*/  IADD3 R4, P1, PT, R8, R4, RZ ;  /* 0x0000000408047210 */ /* 0x000fe20007f3e0ff */
[----:B------:R-:W-:Y:S03]  /*0500*/  BSSY.RECONVERGENT B1, `(.L_x_8) ;  /* 0x0000028000017945 */ /* 0x000fe60003800200 */
[----:B------:R-:W-:Y:S01]  /*0510*/  LOP3.LUT R6, R4, 0x3, RZ, 0xc0, !PT ;  /* 0x0000000304067812 */ /* 0x000fe200078ec0ff */
[----:B------:R-:W-:-:S03]  /*0520*/  IMAD.X R13, RZ, RZ, R9, P1 ;  /* 0x000000ffff0d7224 */ /* 0x000fc600008e0609 */
[----:B------:R-:W-:-:S04]  /*0530*/  ISETP.NE.U32.AND P0, PT, R6, 0x3, PT ;  /* 0x000000030600780c */ /* 0x000fc80003f05070 */
[----:B------:R-:W-:Y:S01]  /*0540*/  ISETP.NE.AND.EX P0, PT, RZ, RZ, PT, P0 ;  /* 0x000000ffff00720c */ /* 0x000fe20003f05300 */
[----:B0-----:R-:W-:-:S06]  /*0550*/  UIADD3 UR6, UPT, UPT, UR7, -UR6, URZ ;  /* 0x8000000607067290 */ /* 0x001fcc000fffe0ff */
[----:B------:R-:W-:-:S04]  /*0560*/  IMAD.U32 R19, RZ, RZ, UR6 ;  /* 0x00000006ff137e24 */ /* 0x000fc8000f8e00ff */
[----:B------:R-:W-:Y:S02]  /*0570*/  VIADD R14, R19, 0x1 ;  /* 0x00000001130e7836 */ /* 0x000fe40000000000 */
[----:B------:R-:W-:Y:S05]  /*0580*/  @!P0 BRA `(.L_x_9) ;  /* 0x00000000007c8947 */ /* 0x000fea0003800000 */
[----:B------:R-:W0:Y:S01]  /*0590*/  S2R R11, SR_CgaCtaId ;  /* 0x00000000000b7919 */ /* 0x000e220000008800 */
[----:B------:R-:W1:Y:S01]  /*05a0*/  LDC.64 R8, c[0x0][0x380] ;  /* 0x0000e000ff087b82 */ /* 0x000e620000000a00 */
[----:B------:R-:W-:Y:S01]  /*05b0*/  VIADD R10, R4, 0x1 ;  /* 0x00000001040a7836 */ /* 0x000fe20000000000 */
[----:B------:R-:W-:Y:S01]  /*05c0*/  MOV R6, 0x400 ;  /* 0x0000040000067802 */ /* 0x000fe20000000f00 */
[----:B------:R-:W-:Y:S03]  /*05d0*/  BSSY.RECONVERGENT B2, `(.L_x_10) ;  /* 0x0000018000027945 */ /* 0x000fe60003800200 */
[----:B------:R-:W-:-:S04]  /*05e0*/  LOP3.LUT R10, R10, 0x3, RZ, 0xc0, !PT ;  /* 0x000000030a0a7812 */ /* 0x000fc800078ec0ff */
[----:B------:R-:W-:Y:S02]  /*05f0*/  IADD3 R10, P1, PT, RZ, -R10, RZ ;  /* 0x8000000aff0a7210 */ /* 0x000fe40007f3e0ff */
[----:B-1----:R-:W-:-:S04]  /*0600*/  IADD3 R12, P0, PT, R8, UR4, RZ ;  /* 0x00000004080c7c10 */ /* 0x002fc8000ff1e0ff */
[----:B------:R-:W-:Y:S02]  /*0610*/  IADD3.X R16, PT, PT, R9, UR5, RZ, P0, !PT ;  /* 0x0000000509107c10 */ /* 0x000fe400087fe4ff */
[----:B0-----:R-:W-:Y:S01]  /*0620*/  LEA R18, R11, R6, 0x18 ;  /* 0x000000060b127211 */ /* 0x001fe200078ec0ff */
[----:B------:R-:W-:-:S07]  /*0630*/  IMAD.X R11, RZ, RZ, -0x1, P1 ;  /* 0xffffffffff0b7424 */ /* 0x000fce00008e06ff */
.L_x_13:
[----:B------:R-:W-:-:S05]  /*0640*/  IADD3 R8, P0, PT, R7, R12, RZ ;  /* 0x0000000c07087210 */ /* 0x000fca0007f1e0ff */
[----:B------:R-:W-:-:S05]  /*0650*/  IMAD.X R9, R5, 0x1, R16, P0 ;  /* 0x0000000105097824 */ /* 0x000fca00000e0610 */
[----:B------:R-:W2:Y:S01]  /*0660*/  LDG.E.U8.CONSTANT R8, desc[UR10][R8.64] ;  /* 0x0000000a08087981 */ /* 0x000ea2000c1e9100 */
[----:B------:R-:W-:Y:S01]  /*0670*/  IADD3 R10, P0, PT, R10, 0x1, RZ ;  /* 0x000000010a0a7810 */ /* 0x000fe20007f1e0ff */
[----:B------:R-:W-:Y:S01]  /*0680*/  BSSY.RECONVERGENT B3, `(.L_x_11) ;  /* 0x000000a000037945 */ /* 0x000fe20003800200 */
[----:B------:R-:W-:-:S03]  /*0690*/  IADD3 R7, P2, PT, R2, R7, RZ ;  /* 0x0000000702077210 */ /* 0x000fc60007f5e0ff */
[----:B------:R-:W-:Y:S01]  /*06a0*/  IMAD.X R11, RZ, RZ, R11, P0 ;  /* 0x000000ffff0b7224 */ /* 0x000fe200000e060b */
[----:B------:R-:W-:-:S04]  /*06b0*/  ISETP.NE.U32.AND P0, PT, R10, RZ, PT ;  /* 0x000000ff0a00720c */ /* 0x000fc80003f05070 */
[----:B------:R-:W-:Y:S01]  /*06c0*/  ISETP.NE.AND.EX P0, PT, R11, RZ, PT, P0 ;  /* 0x000000ff0b00720c */ /* 0x000fe20003f05300 */
[----:B--2---:R-:W-:-:S05]  /*06d0*/  VIADD R15, R8, -UR12 ;  /* 0x8000000c080f7c36 */ /* 0x004fca0008000000 */
[----:B------:R-:W-:-:S13]  /*06e0*/  ISETP.GE.U32.AND P1, PT, R15, R14, PT ;  /* 0x0000000e0f00720c */ /* 0x000fda0003f26070 */
[----:B0-----:R-:W-:Y:S05]  /*06f0*/  @P1 BRA `(.L_x_12) ;  /* 0x0000000000081947 */ /* 0x001fea0003800000 */
[----:B------:R-:W-:-:S05]  /*0700*/  IMAD R6, R15, 0x4, R18 ;  /* 0x000000040f067824 */ /* 0x000fca00078e0212 */
[----:B------:R0:W-:Y:S02]  /*0710*/  ATOMS.POPC.INC.32 RZ, [R6+URZ] ;  /* 0x0000000006ff7f8c */ /* 0x0001e4000d8000ff */
.L_x_12:
[----:B------:R-:W-:Y:S05]  /*0720*/  BSYNC.RECONVERGENT B3 ;  /* 0x0000000000037941 */ /* 0x000fea0003800200 */
.L_x_11:
[----:B------:R-:W-:Y:S01]  /*0730*/  IMAD.X R5, R3, 0x1, R5, P2 ;  /* 0x0000000103057824 */ /* 0x000fe200010e0605 */
[----:B------:R-:W-:Y:S06]  /*0740*/  @P0 BRA `(.L_x_13) ;  /* 0xfffffffc00bc0947 */ /* 0x000fec000383ffff */
[----:B------:R-:W-:Y:S05]  /*0750*/  BSYNC.RECONVERGENT B2 ;  /* 0x0000000000027941 */ /* 0x000fea0003800200 */
.L_x_10:
[----:B------:R-:W-:-:S04]  /*0760*/  IADD3 R17, P0, PT, R7, UR4, RZ ;  /* 0x0000000407117c10 */ /* 0x000fc8000ff1e0ff */
[----:B------:R-:W-:-:S09]  /*0770*/  IADD3.X R15, PT, PT, R5, UR5, RZ, P0, !PT ;  /* 0x00000005050f7c10 */ /* 0x000fd200087fe4ff */
.L_x_9:
[----:B------:R-:W-:Y:S05]  /*0780*/  BSYNC.RECONVERGENT B1 ;  /* 0x0000000000017941 */ /* 0x000fea0003800200 */
.L_x_8:
[----:B------:R-:W-:-:S04]  /*0790*/  ISETP.GE.U32.AND P0, PT, R4, 0x3, PT ;  /* 0x000000030400780c */ /* 0x000fc80003f06070 */
[----:B------:R-:W-:-:S13]  /*07a0*/  ISETP.GE.U32.AND.EX P0, PT, R13, RZ, PT, P0 ;  /* 0x000000ff0d00720c */ /* 0x000fda0003f06100 */
[----:B------:R-:W-:Y:S05]  /*07b0*/  @!P0 BRA `(.L_x_4) ;  /* 0x0000000000ec8947 */ /* 0x000fea0003800000 */
[----:B0-----:R-:W0:Y:S01]  /*07c0*/  S2R R6, SR_CgaCtaId ;  /* 0x0000000000067919 */ /* 0x001e220000008800 */
[----:B------:R-:W1:Y:S01]  /*07d0*/  LDC.64 R4, c[0x0][0x380] ;  /* 0x0000e000ff047b82 */ /* 0x000e620000000a00 */
[----:B------:R-:W2:Y:S01]  /*07e0*/  LDCU.64 UR6, c[0x0][0x380] ;  /* 0x00007000ff0677ac */ /* 0x000ea20008000a00 */
[----:B------:R-:W-:Y:S01]  /*07f0*/  MOV R21, 0x400 ;  /* 0x0000040000157802 */ /* 0x000fe20000000f00 */
[----:B------:R-:W-:Y:S01]  /*0800*/  IMAD R7, R3, 0x3, RZ ;  /* 0x0000000303077824 */ /* 0x000fe200078e02ff */
[----:B------:R-:W-:-:S04]  /*0810*/  SHF.L.U64.HI R26, R2, 0x2, R3 ;  /* 0x00000002021a7819 */ /* 0x000fc80000010203 */
[----:B------:R-:W3:Y:S01]  /*0820*/  LDC R16, c[0x0][0x398] ;  /* 0x0000e600ff107b82 */ /* 0x000ee20000000800 */
[C---:B--2---:R-:W-:Y:S02]  /*0830*/  IADD3 R18, P0, PT, R2.reuse, UR6, RZ ;  /* 0x0000000602127c10 */ /* 0x044fe4000ff1e0ff */
[C---:B------:R-:W-:Y:S02]  /*0840*/  LEA R20, P1, R2.reuse, UR6, 0x1 ;  /* 0x0000000602147c11 */ /* 0x040fe4000f8208ff */
[----:B------:R-:W-:Y:S01]  /*0850*/  IADD3.X R22, PT, PT, R3, UR7, RZ, P0, !PT ;  /* 0x0000000703167c10 */ /* 0x000fe200087fe4ff */
[C---:B-1----:R-:W-:Y:S01]  /*0860*/  IMAD.WIDE.U32 R4, R2.reuse, 0x3, R4 ;  /* 0x0000000302047825 */ /* 0x042fe200078e0004 */
[----:B------:R-:W-:-:S03]  /*0870*/  LEA.HI.X R24, R2, UR7, R3, 0x1, P1 ;  /* 0x0000000702187c11 */ /* 0x000fc600088f0c03 */
[----:B------:R-:W-:Y:S01]  /*0880*/  IMAD.IADD R28, R5, 0x1, R7 ;  /* 0x00000001051c7824 */ /* 0x000fe200078e0207 */
[----:B0-----:R-:W-:-:S07]  /*0890*/  LEA R21, R6, R21, 0x18 ;  /* 0x0000001506157211 */ /* 0x001fce00078ec0ff */
.L_x_22:
[C---:B0123--:R-:W-:Y:S02]  /*08a0*/  IADD3 R6, P0, PT, R17.reuse, UR14, RZ ;  /* 0x0000000e11067c10 */ /* 0x04ffe4000ff1e0ff */
[----:B------:R-:W-:Y:S02]  /*08b0*/  IADD3 R8, P1, PT, R17, R18, RZ ;  /* 0x0000001211087210 */ /* 0x000fe40007f3e0ff */
[----:B------:R-:W-:Y:S02]  /*08c0*/  IADD3.X R7, PT, PT, R15, UR15, RZ, P0, !PT ;  /* 0x0000000f0f077c10 */ /* 0x000fe400087fe4ff */
[----:B------:R-:W-:Y:S01]  /*08d0*/  IADD3 R10, P2, PT, R17, R20, RZ ;  /* 0x00000014110a7210 */ /* 0x000fe20007f5e0ff */
[----:B------:R-:W-:Y:S01]  /*08e0*/  IMAD.X R9, R15, 0x1, R22, P1 ;  /* 0x000000010f097824 */ /* 0x000fe200008e0616 */
[----:B------:R-:W-:Y:S02]  /*08f0*/  IADD3 R12, P0, PT, R17, R4, RZ ;  /* 0x00000004110c7210 */ /* 0x000fe40007f1e0ff */
[----:B------:R-:W3:Y:S01]  /*0900*/  LDG.E.U8.CONSTANT R7, desc[UR10][R6.64] ;  /* 0x0000000a06077981 */ /* 0x000ee2000c1e9100 */
[----:B------:R-:W-:-:S02]  /*0910*/  IMAD.X R11, R15, 0x1, R24, P2 ;  /* 0x000000010f0b7824 */ /* 0x000fc400010e0618 */
[----:B------:R-:W-:Y:S01]  /*0920*/  IMAD.X R13, R15, 0x1, R28, P0 ;  /* 0x000000010f0d7824 */ /* 0x000fe200000e061c */
[----:B------:R-:W2:Y:S04]  /*0930*/  LDG.E.U8.CONSTANT R9, desc[UR10][R8.64] ;  /* 0x0000000a08097981 */ /* 0x000ea8000c1e9100 */
[----:B------:R-:W4:Y:S04]  /*0940*/  LDG.E.U8.CONSTANT R11, desc[UR10][R10.64] ;  /* 0x0000000a0a0b7981 */ /* 0x000f28000c1e9100 */
[----:B------:R-:W5:Y:S01]  /*0950*/  LDG.E.U8.CONSTANT R13, desc[UR10][R12.64] ;  /* 0x0000000a0c0d7981 */ /* 0x000f62000c1e9100 */
[----:B------:R-:W-:Y:S01]  /*0960*/  BSSY.RECONVERGENT B1, `(.L_x_14) ;  /* 0x000000c000017945 */ /* 0x000fe20003800200 */
[----:B---3--:R-:W-:-:S05]  /*0970*/  IMAD.IADD R23, R7, 0x1, -R16 ;  /* 0x0000000107177824 */ /* 0x008fca00078e0a10 */
[-C--:B------:R-:W-:Y:S01]  /*0980*/  ISETP.GE.U32.AND P0, PT, R23, R14.reuse, PT ;  /* 0x0000000e1700720c */ /* 0x080fe20003f06070 */
[--C-:B--2---:R-:W-:Y:S02]  /*0990*/  IMAD.IADD R25, R9, 0x1, -R16.reuse ;  /* 0x0000000109197824 */ /* 0x104fe400078e0a10 */
[--C-:B----4-:R-:W-:Y:S02]  /*09a0*/  IMAD.IADD R27, R11, 0x1, -R16.reuse ;  /* 0x000000010b1b7824 */ /* 0x110fe400078e0a10 */
[----:B-----5:R-:W-:Y:S01]  /*09b0*/  IMAD.IADD R29, R13, 0x1, -R16 ;  /* 0x000000010d1d7824 */ /* 0x020fe200078e0a10 */
[-C--:B------:R-:W-:Y:S02]  /*09c0*/  ISETP.GE.U32.AND P1, PT, R25, R14.reuse, PT ;  /* 0x0000000e1900720c */ /* 0x080fe40003f26070 */
[-C--:B------:R-:W-:Y:S02]  /*09d0*/  ISETP.GE.U32.AND P2, PT, R27, R14.reuse, PT ;  /* 0x0000000e1b00720c */ /* 0x080fe40003f46070 */
[----:B------:R-:W-:-:S03]  /*09e0*/  ISETP.GE.U32.AND P3, PT, R29, R14, PT ;  /* 0x0000000e1d00720c */ /* 0x000fc60003f66070 */
[----:B------:R-:W-:Y:S10]  /*09f0*/  @P0 BRA `(.L_x_15) ;  /* 0x0000000000080947 */ /* 0x000ff40003800000 */
[----:B------:R-:W-:-:S05]  /*0a00*/  IMAD R6, R23, 0x4, R21 ;  /* 0x0000000417067824 */ /* 0x000fca00078e0215 */
[----:B------:R0:W-:Y:S02]  /*0a10*/  ATOMS.POPC.INC.32 RZ, [R6+URZ] ;  /* 0x0000000006ff7f8c */ /* 0x0001e4000d8000ff */
.L_x_15:
[----:B------:R-:W-:Y:S05]  /*0a20*/  BSYNC.RECONVERGENT B1 ;  /* 0x0000000000017941 */ /* 0x000fea0003800200 */
.L_x_14:
[----:B------:R-:W-:Y:S04]  /*0a30*/  BSSY.RECONVERGENT B1, `(.L_x_16) ;  /* 0x0000004000017945 */ /* 0x000fe80003800200 */
[----:B------:R-:W-:Y:S05]  /*0a40*/  @P1 BRA `(.L_x_17) ;  /* 0x0000000000081947 */ /* 0x000fea0003800000 */
[----:B0-----:R-:W-:-:S05]  /*0a50*/  IMAD R6, R25, 0x4, R21 ;  /* 0x0000000419067824 */ /* 0x001fca00078e0215 */
[----:B------:R1:W-:Y:S02]  /*0a60*/  ATOMS.POPC.INC.32 RZ, [R6+URZ] ;  /* 0x0000000006ff7f8c */ /* 0x0003e4000d8000ff */
.L_x_17:
[----:B------:R-:W-:Y:S05]  /*0a70*/  BSYNC.RECONVERGENT B1 ;  /* 0x0000000000017941 */ /* 0x000fea0003800200 */
.L_x_16:
[----:B------:R-:W-:Y:S04]  /*0a80*/  BSSY.RECONVERGENT B1, `(.L_x_18) ;  /* 0x0000004000017945 */ /* 0x000fe80003800200 */
[----:B------:R-:W-:Y:S05]  /*0a90*/  @P2 BRA `(.L_x_19) ;  /* 0x0000000000082947 */ /* 0x000fea0003800000 */
[----:B01----:R-:W-:-:S05]  /*0aa0*/  IMAD R6, R27, 0x4, R21 ;  /* 0x000000041b067824 */ /* 0x003fca00078e0215 */
[----:B------:R2:W-:Y:S02]  /*0ab0*/  ATOMS.POPC.INC.32 RZ, [R6+URZ] ;  /* 0x0000000006ff7f8c */ /* 0x0005e4000d8000ff */
.L_x_19:
[----:B------:R-:W-:Y:S05]  /*0ac0*/  BSYNC.RECONVERGENT B1 ;  /* 0x0000000000017941 */ /* 0x000fea0003800200 */
.L_x_18:
[----:B------:R-:W-:Y:S04]  /*0ad0*/  BSSY.RECONVERGENT B1, `(.L_x_20) ;  /* 0x0000004000017945 */ /* 0x000fe80003800200 */
[----:B------:R-:W-:Y:S05]  /*0ae0*/  @P3 BRA `(.L_x_21) ;  /* 0x0000000000083947 */ /* 0x000fea0003800000 */
[----:B012---:R-:W-:-:S05]  /*0af0*/  IMAD R6, R29, 0x4, R21 ;  /* 0x000000041d067824 */ /* 0x007fca00078e0215 */
[----:B------:R3:W-:Y:S02]  /*0b00*/  ATOMS.POPC.INC.32 RZ, [R6+URZ] ;  /* 0x0000000006ff7f8c */ /* 0x0007e4000d8000ff */
.L_x_21:
[----:B------:R-:W-:Y:S05]  /*0b10*/  BSYNC.RECONVERGENT B1 ;  /* 0x0000000000017941 */ /* 0x000fea0003800200 */
.L_x_20:
[----:B------:R-:W-:-:S05]  /*0b20*/  LEA R17, P0, R2, R17, 0x2 ;  /* 0x0000001102117211 */ /* 0x000fca00078010ff */
[----:B------:R-:W-:Y:S01]  /*0b30*/  IMAD.X R15, R15, 0x1, R26, P0 ;  /* 0x000000010f0f7824 */ /* 0x000fe200000e061a */
[----:B------:R-:W-:-:S04]  /*0b40*/  ISETP.GE.U32.AND P0, PT, R17, UR13, PT ;  /* 0x0000000d11007c0c */ /* 0x000fc8000bf06070 */
[----:B------:R-:W-:-:S13]  /*0b50*/  ISETP.GE.U32.AND.EX P0, PT, R15, RZ, PT, P0 ;  /* 0x000000ff0f00720c */ /* 0x000fda0003f06100 */
[----:B------:R-:W-:Y:S05]  /*0b60*/  @!P0 BRA `(.L_x_22) ;  /* 0xfffffffc004c8947 */ /* 0x000fea000383ffff */
.L_x_4:
[----:B--2---:R-:W-:Y:S05]  /*0b70*/  BSYNC.RECONVERGENT B0 ;  /* 0x0000000000007941 */ /* 0x004fea0003800200 */
.L_x_3:
[----:B------:R-:W-:Y:S01]  /*0b80*/  BAR.SYNC.DEFER_BLOCKING 0x0 ;  /* 0x0000000000007b1d */ /* 0x000fe20000010000 */
[----:B------:R-:W-:-:S13]  /*0b90*/  ISETP.GT.AND P0, PT, R0, R19, PT ;  /* 0x000000130000720c */ /* 0x000fda0003f04270 */
[----:B------:R-:W-:Y:S05]  /*0ba0*/  @P0 EXIT ;  /* 0x000000000000094d */ /* 0x000fea0003800000 */
[----:B------:R-:W2:Y:S01]  /*0bb0*/  S2UR UR5, SR_CgaCtaId ;  /* 0x00000000000579c3 */ /* 0x000ea20000008800 */
[----:B------:R-:W-:-:S07]  /*0bc0*/  UMOV UR4, 0x400 ;  /* 0x0000040000047882 */ /* 0x000fce0000000000 */
[----:B------:R-:W4:Y:S01]  /*0bd0*/  LDC.64 R4, c[0x0][0x390] ;  /* 0x0000e400ff047b82 */ /* 0x000f220000000a00 */
[----:B--2---:R-:W-:-:S12]  /*0be0*/  ULEA UR4, UR5, UR4, 0x18 ;  /* 0x0000000405047291 */ /* 0x004fd8000f8ec0ff */
.L_x_25:
[----:B--2---:R-:W-:Y:S01]  /*0bf0*/  LEA R2, R0, UR4, 0x2 ;  /* 0x0000000400027c11 */ /* 0x004fe2000f8e10ff */
[----:B------:R-:W-:Y:S04]  /*0c00*/  BSSY.RECONVERGENT B0, `(.L_x_23) ;  /* 0x0000006000007945 */ /* 0x000fe80003800200 */
[----:B------:R-:W2:Y:S02]  /*0c10*/  LDS R7, [R2] ;  /* 0x0000000002077984 */ /* 0x000ea40000000800 */
[----:B--2---:R-:W-:-:S13]  /*0c20*/  ISETP.NE.AND P0, PT, R7, RZ, PT ;  /* 0x000000ff0700720c */ /* 0x004fda0003f05270 */
[----:B------:R-:W-:Y:S05]  /*0c30*/  @!P0 BRA `(.L_x_24) ;  /* 0x0000000000088947 */ /* 0x000fea0003800000 */
[----:B----4-:R-:W-:-:S05]  /*0c40*/  IMAD.WIDE R2, R0, 0x4, R4 ;  /* 0x0000000400027825 */ /* 0x010fca00078e0204 */
[----:B------:R2:W-:Y:S02]  /*0c50*/  REDG.E.ADD.STRONG.GPU desc[UR10][R2.64], R7 ;  /* 0x000000070200798e */ /* 0x0005e4000c12e10a */
.L_x_24:
[----:B------:R-:W-:Y:S05]  /*0c60*/  BSYNC.RECONVERGENT B0 ;  /* 0x0000000000007941 */ /* 0x000fea0003800200 */
.L_x_23:
[----:B------:R-:W-:-:S05]  /*0c70*/  VIADD R0, R0, UR8 ;  /* 0x0000000800007c36 */ /* 0x000fca0008000000 */
[----:B------:R-:W-:-:S13]  /*0c80*/  ISETP.GT.AND P0, PT, R0, R19, PT ;  /* 0x000000130000720c */ /* 0x000fda0003f04270 */
[----:B------:R-:W-:Y:S05]  /*0c90*/  @!P0 BRA `(.L_x_25) ;  /* 0xfffffffc00d48947 */ /* 0x000fea000383ffff */
[----:B------:R-:W-:Y:S05]  /*0ca0*/  EXIT ;  /* 0x000000000000794d */ /* 0x000fea0003800000 */
        .weak           $__internal_0_$__cuda_sm20_div_u64
        .type           $__internal_0_$__cuda_sm20_div_u64,@function
        .size           $__internal_0_$__cuda_sm20_div_u64,(.L_x_27 - $__internal_0_$__cuda_sm20_div_u64)
$__internal_0_$__cuda_sm20_div_u64:
[----:B------:R-:W0:Y:S08]  /*0cb0*/  I2F.U64.RP R10, R2 ;  /* 0x00000002000a7312 */ /* 0x000e300000309000 */
[----:B0-----:R-:W0:Y:S02]  /*0cc0*/  MUFU.RCP R10, R10 ;  /* 0x0000000a000a7308 */ /* 0x001e240000001000 */
[----:B0-----:R-:W-:-:S06]  /*0cd0*/  VIADD R8, R10, 0x1ffffffe ;  /* 0x1ffffffe0a087836 */ /* 0x001fcc0000000000 */
[----:B------:R-:W0:Y:S02]  /*0ce0*/  F2I.U64.TRUNC R8, R8 ;  /* 0x0000000800087311 */ /* 0x000e24000020d800 */
[----:B0-----:R-:W-:-:S04]  /*0cf0*/  IMAD.WIDE.U32 R18, R8, R2, RZ ;  /* 0x0000000208127225 */ /* 0x001fc800078e00ff */
[----:B------:R-:W-:Y:S01]  /*0d00*/  IMAD R19, R8, R3, R19 ;  /* 0x0000000308137224 */ /* 0x000fe200078e0213 */
[----:B------:R-:W-:-:S03]  /*0d10*/  IADD3 R21, P0, PT, RZ, -R18, RZ ;  /* 0x80000012ff157210 */ /* 0x000fc60007f1e0ff */
[----:B------:R-:W-:Y:S02]  /*0d20*/  IMAD R19, R9, R2, R19 ;  /* 0x0000000209137224 */ /* 0x000fe400078e0213 */
[----:B------:R-:W-:-:S04]  /*0d30*/  IMAD.HI.U32 R18, R8, R21, RZ ;  /* 0x0000001508127227 */ /* 0x000fc800078e00ff */
[----:B------:R-:W-:Y:S02]  /*0d40*/  IMAD.X R23, RZ, RZ, ~R19, P0 ;  /* 0x000000ffff177224 */ /* 0x000fe400000e0e13 */
[----:B------:R-:W-:Y:S02]  /*0d50*/  IMAD.MOV.U32 R19, RZ, RZ, R8 ;  /* 0x000000ffff137224 */ /* 0x000fe400078e0008 */
[-C--:B------:R-:W-:Y:S02]  /*0d60*/  IMAD R25, R9, R23.reuse, RZ ;  /* 0x0000001709197224 */ /* 0x080fe400078e02ff */
[----:B------:R-:W-:-:S04]  /*0d70*/  IMAD.WIDE.U32 R18, P0, R8, R23, R18 ;  /* 0x0000001708127225 */ /* 0x000fc80007800012 */
[----:B------:R-:W-:-:S04]  /*0d80*/  IMAD.HI.U32 R23, R9, R23, RZ ;  /* 0x0000001709177227 */ /* 0x000fc800078e00ff */
[----:B------:R-:W-:-:S04]  /*0d90*/  IMAD.HI.U32 R18, P1, R9, R21, R18 ;  /* 0x0000001509127227 */ /* 0x000fc80007820012 */
[----:B------:R-:W-:Y:S01]  /*0da0*/  IMAD.X R10, R23, 0x1, R9, P0 ;  /* 0x00000001170a7824 */ /* 0x000fe200000e0609 */
[----:B------:R-:W-:-:S04]  /*0db0*/  IADD3 R19, P2, PT, R25, R18, RZ ;  /* 0x0000001219137210 */ /* 0x000fc80007f5e0ff */
[----:B------:R-:W-:Y:S01]  /*0dc0*/  IADD3.X R21, PT, PT, RZ, RZ, R10, P2, P1 ;  /* 0x000000ffff157210 */ /* 0x000fe200017e240a */
[----:B------:R-:W-:-:S04]  /*0dd0*/  IMAD.WIDE.U32 R8, R19, R2, RZ ;  /* 0x0000000213087225 */ /* 0x000fc800078e00ff */
[----:B------:R-:W-:Y:S01]  /*0de0*/  IMAD R9, R19, R3, R9 ;  /* 0x0000000313097224 */ /* 0x000fe200078e0209 */
[----:B------:R-:W-:-:S03]  /*0df0*/  IADD3 R23, P0, PT, RZ, -R8, RZ ;  /* 0x80000008ff177210 */ /* 0x000fc60007f1e0ff */
[----:B------:R-:W-:Y:S02]  /*0e00*/  IMAD R9, R21, R2, R9 ;  /* 0x0000000215097224 */ /* 0x000fe400078e0209 */
[----:B------:R-:W-:-:S04]  /*0e10*/  IMAD.HI.U32 R18, R19, R23, RZ ;  /* 0x0000001713127227 */ /* 0x000fc800078e00ff */
[----:B------:R-:W-:-:S04]  /*0e20*/  IMAD.X R8, RZ, RZ, ~R9, P0 ;  /* 0x000000ffff087224 */ /* 0x000fc800000e0e09 */
[----:B------:R-:W-:-:S04]  /*0e30*/  IMAD.WIDE.U32 R18, P0, R19, R8, R18 ;  /* 0x0000000813127225 */ /* 0x000fc80007800012 */
[C---:B------:R-:W-:Y:S02]  /*0e40*/  IMAD R9, R21.reuse, R8, RZ ;  /* 0x0000000815097224 */ /* 0x040fe400078e02ff */
[----:B------:R-:W-:-:S04]  /*0e50*/  IMAD.HI.U32 R10, P1, R21, R23, R18 ;  /* 0x00000017150a7227 */ /* 0x000fc80007820012 */
[----:B------:R-:W-:Y:S01]  /*0e60*/  IMAD.HI.U32 R8, R21, R8, RZ ;  /* 0x0000000815087227 */ /* 0x000fe200078e00ff */
[----:B------:R-:W-:-:S03]  /*0e70*/  IADD3 R10, P2, PT, R9, R10, RZ ;  /* 0x0000000a090a7210 */ /* 0x000fc60007f5e0ff */
[----:B------:R-:W-:Y:S02]  /*0e80*/  IMAD.X R21, R8, 0x1, R21, P0 ;  /* 0x0000000108157824 */ /* 0x000fe400000e0615 */
[----:B------:R-:W-:-:S03]  /*0e90*/  IMAD.HI.U32 R8, R10, R11, RZ ;  /* 0x0000000b0a087227 */ /* 0x000fc600078e00ff */
[----:B------:R-:W-:Y:S01]  /*0ea0*/  IADD3.X R12, PT, PT, RZ, RZ, R21, P2, P1 ;  /* 0x000000ffff0c7210 */ /* 0x000fe200017e2415 */
[----:B------:R-:W-:Y:S02]  /*0eb0*/  IMAD.MOV.U32 R9, RZ, RZ, RZ ;  /* 0x000000ffff097224 */ /* 0x000fe400078e00ff */
[----:B------:R-:W-:-:S04]  /*0ec0*/  IMAD.WIDE.U32 R8, R10, R13, R8 ;  /* 0x0000000d0a087225 */ /* 0x000fc800078e0008 */
[C---:B------:R-:W-:Y:S02]  /*0ed0*/  IMAD R19, R12.reuse, R13, RZ ;  /* 0x0000000d0c137224 */ /* 0x040fe400078e02ff */
[----:B------:R-:W-:-:S04]  /*0ee0*/  IMAD.HI.U32 R8, P0, R12, R11, R8 ;  /* 0x0000000b0c087227 */ /* 0x000fc80007800008 */
[----:B------:R-:W-:Y:S01]  /*0ef0*/  IMAD.HI.U32 R10, R12, R13, RZ ;  /* 0x0000000d0c0a7227 */ /* 0x000fe200078e00ff */
[----:B------:R-:W-:-:S03]  /*0f00*/  IADD3 R19, P1, PT, R19, R8, RZ ;  /* 0x0000000813137210 */ /* 0x000fc60007f3e0ff */
[----:B------:R-:W-:Y:S02]  /*0f10*/  IMAD.X R10, RZ, RZ, R10, P0 ;  /* 0x000000ffff0a7224 */ /* 0x000fe400000e060a */
[----:B------:R-:W-:-:S04]  /*0f20*/  IMAD.WIDE.U32 R8, R19, R2, RZ ;  /* 0x0000000213087225 */ /* 0x000fc800078e00ff */
[----:B------:R-:W-:Y:S01]  /*0f30*/  IMAD.X R21, RZ, RZ, R10, P1 ;  /* 0x000000ffff157224 */ /* 0x000fe200008e060a */
[----:B------:R-:W-:Y:S01]  /*0f40*/  IADD3 R23, P1, PT, -R8, R11, RZ ;  /* 0x0000000b08177210 */ /* 0x000fe20007f3e1ff */
[----:B------:R-:W-:-:S03]  /*0f50*/  IMAD R9, R19, R3, R9 ;  /* 0x0000000313097224 */ /* 0x000fc600078e0209 */
[-C--:B------:R-:W-:Y:S01]  /*0f60*/  ISETP.GE.U32.AND P0, PT, R23, R2.reuse, PT ;  /* 0x000000021700720c */ /* 0x080fe20003f06070 */
[----:B------:R-:W-:-:S04]  /*0f70*/  IMAD R8, R21, R2, R9 ;  /* 0x0000000215087224 */ /* 0x000fc800078e0209 */
[----:B------:R-:W-:Y:S01]  /*0f80*/  IMAD.X R13, R13, 0x1, ~R8, P1 ;  /* 0x000000010d0d7824 */ /* 0x000fe200008e0e08 */
[C---:B------:R-:W-:Y:S02]  /*0f90*/  IADD3 R9, P1, PT, -R2.reuse, R23, RZ ;  /* 0x0000001702097210 */ /* 0x040fe40007f3e1ff */
[----:B------:R-:W-:Y:S02]  /*0fa0*/  IADD3 R8, P2, PT, R19, 0x1, RZ ;  /* 0x0000000113087810 */ /* 0x000fe40007f5e0ff */
[C---:B------:R-:W-:Y:S01]  /*0fb0*/  ISETP.GE.U32.AND.EX P0, PT, R13.reuse, R3, PT, P0 ;  /* 0x000000030d00720c */ /* 0x040fe20003f06100 */
[----:B------:R-:W-:Y:S01]  /*0fc0*/  IMAD.X R11, R13, 0x1, ~R3, P1 ;  /* 0x000000010d0b7824 */ /* 0x000fe200008e0e03 */
[----:B------:R-:W-:Y:S01]  /*0fd0*/  ISETP.NE.U32.AND P1, PT, R2, RZ, PT ;  /* 0x000000ff0200720c */ /* 0x000fe20003f25070 */
[----:B------:R-:W-:Y:S01]  /*0fe0*/  IMAD.X R10, RZ, RZ, R21, P2 ;  /* 0x000000ffff0a7224 */ /* 0x000fe200010e0615 */
[----:B------:R-:W-:Y:S02]  /*0ff0*/  SEL R9, R9, R23, P0 ;  /* 0x0000001709097207 */ /* 0x000fe40000000000 */
[----:B------:R-:W-:-:S02]  /*1000*/  SEL R19, R8, R19, P0 ;  /* 0x0000001308137207 */ /* 0x000fc40000000000 */
[----:B------:R-:W-:Y:S02]  /*1010*/  SEL R11, R11, R13, P0 ;  /* 0x0000000d0b0b7207 */ /* 0x000fe40000000000 */
[----:B------:R-:W-:Y:S02]  /*1020*/  SEL R8, R10, R21, P0 ;  /* 0x000000150a087207 */ /* 0x000fe40000000000 */
[----:B------:R-:W-:Y:S01]  /*1030*/  ISETP.GE.U32.AND P0, PT, R9, R2, PT ;  /* 0x000000020900720c */ /* 0x000fe20003f06070 */
[----:B------:R-:W-:Y:S01]  /*1040*/  IMAD.MOV.U32 R9, RZ, RZ, 0x0 ;  /* 0x00000000ff097424 */ /* 0x000fe200078e00ff */
[----:B------:R-:W-:Y:S02]  /*1050*/  IADD3 R10, P2, PT, R19, 0x1, RZ ;  /* 0x00000001130a7810 */ /* 0x000fe40007f5e0ff */
[----:B------:R-:W-:Y:S02]  /*1060*/  ISETP.GE.U32.AND.EX P0, PT, R11, R3, PT, P0 ;  /* 0x000000030b00720c */ /* 0x000fe40003f06100 */
[----:B------:R-:W-:Y:S01]  /*1070*/  ISETP.NE.AND.EX P1, PT, R3, RZ, PT, P1 ;  /* 0x000000ff0300720c */ /* 0x000fe20003f25310 */
[----:B------:R-:W-:Y:S01]  /*1080*/  IMAD.X R11, RZ, RZ, R8, P2 ;  /* 0x000000ffff0b7224 */ /* 0x000fe200010e0608 */
[----:B------:R-:W-:-:S04]  /*1090*/  SEL R10, R10, R19, P0 ;  /* 0x000000130a0a7207 */ /* 0x000fc80000000000 */
[----:B------:R-:W-:Y:S01]  /*10a0*/  SEL R11, R11, R8, P0 ;  /* 0x000000080b0b7207 */ /* 0x000fe20000000000 */
[----:B------:R-:W-:Y:S01]  /*10b0*/  IMAD.MOV.U32 R8, RZ, RZ, R6 ;  /* 0x000000ffff087224 */ /* 0x000fe200078e0006 */
[----:B------:R-:W-:Y:S02]  /*10c0*/  SEL R10, R10, 0xffffffff, P1 ;  /* 0xffffffff0a0a7807 */ /* 0x000fe40000800000 */
[----:B------:R-:W-:Y:S01]  /*10d0*/  SEL R11, R11, 0xffffffff, P1 ;  /* 0xffffffff0b0b7807 */ /* 0x000fe20000800000 */
[----:B------:R-:W-:Y:S06]  /*10e0*/  RET.REL.NODEC R8 `(_Z22histogram_range_kernelPKhjPjii) ;  /* 0xffffffec08c47950 */ /* 0x000fec0003c3ffff */
.L_x_26:
[----:B------:R-:W-:-:S00]  /*10f0*/  BRA `(.L_x_26) ;  /* 0xfffffffc00fc7947 */ /* 0x000fc0000383ffff */
[----:B------:R-:W-:-:S00]  /*1100*/  NOP ;  /* 0x0000000000007918 */ /* 0x000fc00000000000 */
[----:B------:R-:W-:-:S00]  /*1110*/  NOP ;  /* 0x0000000000007918 */ /* 0x000fc00000000000 */
[----:B------:R-:W-:-:S00]  /*1120*/  NOP ;  /* 0x0000000000007918 */ /* 0x000fc00000000000 */
[----:B------:R-:W-:-:S00]  /*1130*/  NOP ;  /* 0x0000000000007918 */ /* 0x000fc00000000000 */
[----:B------:R-:W-:-:S00]  /*1140*/  NOP ;  /* 0x0000000000007918 */ /* 0x000fc00000000000 */
[----:B------:R-:W-:-:S00]  /*1150*/  NOP ;  /* 0x0000000000007918 */ /* 0x000fc00000000000 */
[----:B------:R-:W-:-:S00]  /*1160*/  NOP ;  /* 0x0000000000007918 */ /* 0x000fc00000000000 */
[----:B------:R-:W-:-:S00]  /*1170*/  NOP ;  /* 0x0000000000007918 */ /* 0x000fc00000000000 */
.L_x_27:


//--------------------- .nv.shared._Z22histogram_range_kernelPKhjPjii --------------------------
	.section	.nv.shared._Z22histogram_range_kernelPKhjPjii,"aw",@nobits
	.sectionflags	@""
	.align	16
	.zero		1024


//--------------------- .nv.shared.reserved.0     --------------------------
	.section	.nv.shared.reserved.0,"aw",@nobits
	.weak		__nv_reservedSMEM_offset_0_alias
	.size		__nv_reservedSMEM_offset_0_alias, 0, 64
	.other		__nv_reservedSMEM_offset_0_alias,@"STO_CUDA_RESERVED_SHARED STV_DEFAULT"
__nv_reservedSMEM_offset_0_alias:
	.zero		0
	.zero		64


//--------------------- .nv.constant0._Z22histogram_range_kernelPKhjPjii --------------------------
	.section	.nv.constant0._Z22histogram_range_kernelPKhjPjii,"a",@progbits
	.sectionflags	@""
	.align	4
.nv.constant0._Z22histogram_range_kernelPKhjPjii:
	.zero		928


//--------------------- SYMBOLS --------------------------

	.type		.nv.reservedSmem.offset0,@object
	.size		.nv.reservedSmem.offset0,0x4
	.type		.nv.reservedSmem.cap,@object
	.size		.nv.reservedSmem.cap,0x4
